//
// Generated by NVIDIA NVVM Compiler
//
// Compiler Build ID: CL-36424714
// Cuda compilation tools, release 13.0, V13.0.88
// Based on NVVM 20.0.0
//

.version 9.0
.target sm_100
.address_size 64

	// .globl	_Z27convolution_2D_basic_kernelPfS_S_iii

.visible .entry _Z27convolution_2D_basic_kernelPfS_S_iii(
	.param .u64 .ptr .align 1 _Z27convolution_2D_basic_kernelPfS_S_iii_param_0,
	.param .u64 .ptr .align 1 _Z27convolution_2D_basic_kernelPfS_S_iii_param_1,
	.param .u64 .ptr .align 1 _Z27convolution_2D_basic_kernelPfS_S_iii_param_2,
	.param .u32 _Z27convolution_2D_basic_kernelPfS_S_iii_param_3,
	.param .u32 _Z27convolution_2D_basic_kernelPfS_S_iii_param_4,
	.param .u32 _Z27convolution_2D_basic_kernelPfS_S_iii_param_5
)
{
	.reg .pred 	%p<92>;
	.reg .b32 	%r<66>;
	.reg .b32 	%f<90>;
	.reg .b64 	%rd<58>;

	ld.param.u64 	%rd8, [_Z27convolution_2D_basic_kernelPfS_S_iii_param_0];
	ld.param.u64 	%rd9, [_Z27convolution_2D_basic_kernelPfS_S_iii_param_1];
	ld.param.u64 	%rd7, [_Z27convolution_2D_basic_kernelPfS_S_iii_param_2];
	ld.param.u32 	%r26, [_Z27convolution_2D_basic_kernelPfS_S_iii_param_3];
	ld.param.u32 	%r27, [_Z27convolution_2D_basic_kernelPfS_S_iii_param_4];
	ld.param.u32 	%r29, [_Z27convolution_2D_basic_kernelPfS_S_iii_param_5];
	cvta.to.global.u64 	%rd1, %rd9;
	cvta.to.global.u64 	%rd2, %rd8;
	mov.u32 	%r30, %ntid.x;
	mov.u32 	%r31, %ctaid.x;
	mov.u32 	%r32, %tid.x;
	mad.lo.s32 	%r1, %r30, %r31, %r32;
	mov.u32 	%r33, %ntid.y;
	mov.u32 	%r34, %ctaid.y;
	mov.u32 	%r35, %tid.y;
	mad.lo.s32 	%r36, %r33, %r34, %r35;
	setp.ge.s32 	%p2, %r1, %r27;
	setp.ge.s32 	%p3, %r36, %r29;
	or.pred  	%p4, %p2, %p3;
	@%p4 bra 	$L__BB0_42;
	setp.lt.s32 	%p5, %r26, 0;
	mov.f32 	%f71, 0f00000000;
	@%p5 bra 	$L__BB0_41;
	shl.b32 	%r3, %r26, 1;
	sub.s32 	%r4, %r36, %r26;
	sub.s32 	%r5, %r1, %r26;
	or.b32  	%r6, %r3, 1;
	max.s32 	%r7, %r3, 0;
	and.b32  	%r8, %r7, 6;
	and.b32  	%r9, %r7, 2;
	and.b32  	%r10, %r7, 2147483640;
	mov.f32 	%f71, 0f00000000;
	mov.b32 	%r61, 0;
	cvt.s64.s32 	%rd41, %r5;
$L__BB0_3:
	setp.lt.s32 	%p6, %r3, 7;
	add.s32 	%r39, %r61, %r4;
	setp.gt.s32 	%p7, %r39, -1;
	setp.lt.s32 	%p8, %r39, %r29;
	and.pred  	%p1, %p7, %p8;
	mul.lo.s32 	%r12, %r39, %r27;
	mul.lo.s32 	%r13, %r61, %r6;
	mov.b32 	%r64, 0;
	@%p6 bra 	$L__BB0_22;
	mov.b32 	%r62, 0;
	cvt.s64.s32 	%rd16, %r12;
	cvt.u64.u32 	%rd20, %r13;
$L__BB0_5:
	.pragma "nounroll";
	add.s32 	%r15, %r62, %r5;
	setp.gt.s32 	%p9, %r15, -1;
	setp.lt.s32 	%p10, %r15, %r27;
	and.pred  	%p11, %p9, %p10;
	and.pred  	%p13, %p1, %p11;
	not.pred 	%p14, %p13;
	@%p14 bra 	$L__BB0_7;
	add.s32 	%r41, %r15, %r12;
	mul.wide.s32 	%rd10, %r41, 4;
	add.s64 	%rd11, %rd2, %rd10;
	ld.global.f32 	%f39, [%rd11];
	add.s32 	%r42, %r62, %r13;
	mul.wide.u32 	%rd12, %r42, 4;
	add.s64 	%rd13, %rd1, %rd12;
	ld.global.f32 	%f40, [%rd13];
	fma.rn.f32 	%f71, %f39, %f40, %f71;
$L__BB0_7:
	add.s32 	%r43, %r15, 1;
	setp.gt.s32 	%p15, %r43, -1;
	setp.lt.s32 	%p16, %r43, %r27;
	and.pred  	%p17, %p15, %p16;
	and.pred  	%p18, %p1, %p17;
	cvt.s64.s32 	%rd15, %r62;
	add.s64 	%rd17, %rd15, %rd41;
	add.s64 	%rd18, %rd17, %rd16;
	shl.b64 	%rd19, %rd18, 2;
	add.s64 	%rd3, %rd2, %rd19;
	add.s64 	%rd21, %rd15, %rd20;
	shl.b64 	%rd22, %rd21, 2;
	add.s64 	%rd4, %rd1, %rd22;
	not.pred 	%p19, %p18;
	@%p19 bra 	$L__BB0_9;
	ld.global.f32 	%f41, [%rd3+4];
	ld.global.f32 	%f42, [%rd4+4];
	fma.rn.f32 	%f71, %f41, %f42, %f71;
$L__BB0_9:
	add.s32 	%r44, %r15, 2;
	setp.gt.s32 	%p20, %r44, -1;
	setp.lt.s32 	%p21, %r44, %r27;
	and.pred  	%p22, %p20, %p21;
	and.pred  	%p23, %p1, %p22;
	not.pred 	%p24, %p23;
	@%p24 bra 	$L__BB0_11;
	ld.global.f32 	%f43, [%rd3+8];
	ld.global.f32 	%f44, [%rd4+8];
	fma.rn.f32 	%f71, %f43, %f44, %f71;
$L__BB0_11:
	add.s32 	%r45, %r15, 3;
	setp.gt.s32 	%p25, %r45, -1;
	setp.lt.s32 	%p26, %r45, %r27;
	and.pred  	%p27, %p25, %p26;
	and.pred  	%p28, %p1, %p27;
	not.pred 	%p29, %p28;
	@%p29 bra 	$L__BB0_13;
	ld.global.f32 	%f45, [%rd3+12];
	ld.global.f32 	%f46, [%rd4+12];
	fma.rn.f32 	%f71, %f45, %f46, %f71;
$L__BB0_13:
	add.s32 	%r46, %r15, 4;
	setp.gt.s32 	%p30, %r46, -1;
	setp.lt.s32 	%p31, %r46, %r27;
	and.pred  	%p32, %p30, %p31;
	and.pred  	%p33, %p1, %p32;
	not.pred 	%p34, %p33;
	@%p34 bra 	$L__BB0_15;
	ld.global.f32 	%f47, [%rd3+16];
	ld.global.f32 	%f48, [%rd4+16];
	fma.rn.f32 	%f71, %f47, %f48, %f71;
$L__BB0_15:
	add.s32 	%r47, %r15, 5;
	setp.gt.s32 	%p35, %r47, -1;
	setp.lt.s32 	%p36, %r47, %r27;
	and.pred  	%p37, %p35, %p36;
	and.pred  	%p38, %p1, %p37;
	not.pred 	%p39, %p38;
	@%p39 bra 	$L__BB0_17;
	ld.global.f32 	%f49, [%rd3+20];
	ld.global.f32 	%f50, [%rd4+20];
	fma.rn.f32 	%f71, %f49, %f50, %f71;
$L__BB0_17:
	add.s32 	%r48, %r15, 6;
	setp.gt.s32 	%p40, %r48, -1;
	setp.lt.s32 	%p41, %r48, %r27;
	and.pred  	%p42, %p40, %p41;
	and.pred  	%p43, %p1, %p42;
	not.pred 	%p44, %p43;
	@%p44 bra 	$L__BB0_19;
	ld.global.f32 	%f51, [%rd3+24];
	ld.global.f32 	%f52, [%rd4+24];
	fma.rn.f32 	%f71, %f51, %f52, %f71;
$L__BB0_19:
	add.s32 	%r49, %r15, 7;
	setp.gt.s32 	%p45, %r49, -1;
	setp.lt.s32 	%p46, %r49, %r27;
	and.pred  	%p47, %p45, %p46;
	and.pred  	%p48, %p1, %p47;
	not.pred 	%p49, %p48;
	@%p49 bra 	$L__BB0_21;
	ld.global.f32 	%f53, [%rd3+28];
	ld.global.f32 	%f54, [%rd4+28];
	fma.rn.f32 	%f71, %f53, %f54, %f71;
$L__BB0_21:
	add.s32 	%r62, %r62, 8;
	setp.ne.s32 	%p50, %r62, %r10;
	mov.u32 	%r64, %r10;
	@%p50 bra 	$L__BB0_5;
$L__BB0_22:
	setp.lt.u32 	%p51, %r8, 3;
	@%p51 bra 	$L__BB0_32;
	add.s32 	%r18, %r64, %r5;
	setp.gt.s32 	%p52, %r18, -1;
	setp.lt.s32 	%p53, %r18, %r27;
	and.pred  	%p54, %p52, %p53;
	and.pred  	%p56, %p1, %p54;
	not.pred 	%p57, %p56;
	@%p57 bra 	$L__BB0_25;
	add.s32 	%r50, %r18, %r12;
	mul.wide.s32 	%rd23, %r50, 4;
	add.s64 	%rd24, %rd2, %rd23;
	ld.global.f32 	%f55, [%rd24];
	add.s32 	%r51, %r64, %r13;
	mul.wide.u32 	%rd25, %r51, 4;
	add.s64 	%rd26, %rd1, %rd25;
	ld.global.f32 	%f56, [%rd26];
	fma.rn.f32 	%f71, %f55, %f56, %f71;
$L__BB0_25:
	add.s32 	%r52, %r18, 1;
	setp.gt.s32 	%p58, %r52, -1;
	setp.lt.s32 	%p59, %r52, %r27;
	and.pred  	%p60, %p58, %p59;
	and.pred  	%p61, %p1, %p60;
	cvt.u64.u32 	%rd28, %r64;
	cvt.s64.s32 	%rd29, %r12;
	add.s64 	%rd30, %rd28, %rd41;
	add.s64 	%rd31, %rd30, %rd29;
	shl.b64 	%rd32, %rd31, 2;
	add.s64 	%rd5, %rd2, %rd32;
	cvt.u64.u32 	%rd33, %r13;
	add.s64 	%rd34, %rd28, %rd33;
	shl.b64 	%rd35, %rd34, 2;
	add.s64 	%rd6, %rd1, %rd35;
	not.pred 	%p62, %p61;
	@%p62 bra 	$L__BB0_27;
	ld.global.f32 	%f57, [%rd5+4];
	ld.global.f32 	%f58, [%rd6+4];
	fma.rn.f32 	%f71, %f57, %f58, %f71;
$L__BB0_27:
	add.s32 	%r53, %r18, 2;
	setp.gt.s32 	%p63, %r53, -1;
	setp.lt.s32 	%p64, %r53, %r27;
	and.pred  	%p65, %p63, %p64;
	and.pred  	%p66, %p1, %p65;
	not.pred 	%p67, %p66;
	@%p67 bra 	$L__BB0_29;
	ld.global.f32 	%f59, [%rd5+8];
	ld.global.f32 	%f60, [%rd6+8];
	fma.rn.f32 	%f71, %f59, %f60, %f71;
$L__BB0_29:
	add.s32 	%r54, %r18, 3;
	setp.gt.s32 	%p68, %r54, -1;
	setp.lt.s32 	%p69, %r54, %r27;
	and.pred  	%p70, %p68, %p69;
	and.pred  	%p71, %p1, %p70;
	not.pred 	%p72, %p71;
	@%p72 bra 	$L__BB0_31;
	ld.global.f32 	%f61, [%rd5+12];
	ld.global.f32 	%f62, [%rd6+12];
	fma.rn.f32 	%f71, %f61, %f62, %f71;
$L__BB0_31:
	add.s32 	%r64, %r64, 4;
$L__BB0_32:
	setp.eq.s32 	%p73, %r9, 0;
	@%p73 bra 	$L__BB0_38;
	add.s32 	%r21, %r64, %r5;
	setp.gt.s32 	%p74, %r21, -1;
	setp.lt.s32 	%p75, %r21, %r27;
	and.pred  	%p76, %p74, %p75;
	and.pred  	%p78, %p1, %p76;
	not.pred 	%p79, %p78;
	@%p79 bra 	$L__BB0_35;
	add.s32 	%r55, %r21, %r12;
	mul.wide.s32 	%rd36, %r55, 4;
	add.s64 	%rd37, %rd2, %rd36;
	ld.global.f32 	%f63, [%rd37];
	add.s32 	%r56, %r64, %r13;
	mul.wide.u32 	%rd38, %r56, 4;
	add.s64 	%rd39, %rd1, %rd38;
	ld.global.f32 	%f64, [%rd39];
	fma.rn.f32 	%f71, %f63, %f64, %f71;
$L__BB0_35:
	add.s32 	%r57, %r21, 1;
	setp.gt.s32 	%p80, %r57, -1;
	setp.lt.s32 	%p81, %r57, %r27;
	and.pred  	%p82, %p80, %p81;
	and.pred  	%p83, %p1, %p82;
	not.pred 	%p84, %p83;
	@%p84 bra 	$L__BB0_37;
	cvt.s64.s32 	%rd40, %r12;
	cvt.s64.s32 	%rd42, %r64;
	add.s64 	%rd43, %rd42, %rd41;
	add.s64 	%rd44, %rd43, %rd40;
	shl.b64 	%rd45, %rd44, 2;
	add.s64 	%rd46, %rd2, %rd45;
	ld.global.f32 	%f65, [%rd46+4];
	cvt.u64.u32 	%rd47, %r13;
	add.s64 	%rd48, %rd42, %rd47;
	shl.b64 	%rd49, %rd48, 2;
	add.s64 	%rd50, %rd1, %rd49;
	ld.global.f32 	%f66, [%rd50+4];
	fma.rn.f32 	%f71, %f65, %f66, %f71;
$L__BB0_37:
	add.s32 	%r64, %r64, 2;
$L__BB0_38:
	add.s32 	%r24, %r64, %r5;
	setp.gt.s32 	%p85, %r24, -1;
	setp.lt.s32 	%p86, %r24, %r27;
	and.pred  	%p87, %p85, %p86;
	and.pred  	%p89, %p1, %p87;
	not.pred 	%p90, %p89;
	@%p90 bra 	$L__BB0_40;
	add.s32 	%r58, %r24, %r12;
	mul.wide.s32 	%rd51, %r58, 4;
	add.s64 	%rd52, %rd2, %rd51;
	ld.global.f32 	%f67, [%rd52];
	add.s32 	%r59, %r64, %r13;
	mul.wide.u32 	%rd53, %r59, 4;
	add.s64 	%rd54, %rd1, %rd53;
	ld.global.f32 	%f68, [%rd54];
	fma.rn.f32 	%f71, %f67, %f68, %f71;
$L__BB0_40:
	add.s32 	%r25, %r61, 1;
	setp.ne.s32 	%p91, %r61, %r7;
	mov.u32 	%r61, %r25;
	@%p91 bra 	$L__BB0_3;
$L__BB0_41:
	mad.lo.s32 	%r60, %r27, %r36, %r1;
	cvta.to.global.u64 	%rd55, %rd7;
	mul.wide.s32 	%rd56, %r60, 4;
	add.s64 	%rd57, %rd55, %rd56;
	st.global.f32 	[%rd57], %f71;
$L__BB0_42:
	ret;

}


// ===== COMPILED SASS (sm_100) =====

	.target	sm_100

	.elftype	@"ET_EXEC"


//--------------------- .note.nv.tkinfo           --------------------------
	.section	.note.nv.tkinfo,"",@"SHT_NOTE"
	.sectionflags	@"SHF_NOTE_NV_TKINFO"
	.tkinfo
        /*0018*/ 	.word	0x00000002
        /*0030*/ 	.string	""
        /*0030*/ 	.string	"ptxas"
        /*0030*/ 	.string	"Cuda compilation tools, release 13.0, V13.0.88"
        /*0030*/ 	.string	"Build cuda_13.0.r13.0/compiler.36424714_0"
        /*0030*/ 	.string	"-arch sm_100 -m 64 "



//--------------------- .note.nv.cuinfo           --------------------------
	.section	.note.nv.cuinfo,"",@"SHT_NOTE"
	.sectionflags	@"SHF_NOTE_NV_CUINFO"
        /*0018*/ 	.short	0x0002
        /*001a*/ 	.short	0x0064
        /*001c*/ 	.short	0x0082
	.zero		2


//--------------------- .nv.info                  --------------------------
	.section	.nv.info,"",@"SHT_CUDA_INFO"
	.align	4


	//----- nvinfo : EIATTR_REGCOUNT
	.align		4
        /*0000*/ 	.byte	0x04, 0x2f
        /*0002*/ 	.short	(.L_1 - .L_0)
	.align		4
.L_0:
        /*0004*/ 	.word	index@(_Z27convolution_2D_basic_kernelPfS_S_iii)
        /*0008*/ 	.word	0x0000001e


	//----- nvinfo : EIATTR_FRAME_SIZE
	.align		4
.L_1:
        /*000c*/ 	.byte	0x04, 0x11
        /*000e*/ 	.short	(.L_3 - .L_2)
	.align		4
.L_2:
        /*0010*/ 	.word	index@(_Z27convolution_2D_basic_kernelPfS_S_iii)
        /*0014*/ 	.word	0x00000000


	//----- nvinfo : EIATTR_MIN_STACK_SIZE
	.align		4
.L_3:
        /*0018*/ 	.byte	0x04, 0x12
        /*001a*/ 	.short	(.L_5 - .L_4)
	.align		4
.L_4:
        /*001c*/ 	.word	index@(_Z27convolution_2D_basic_kernelPfS_S_iii)
        /*0020*/ 	.word	0x00000000
.L_5:


//--------------------- .nv.compat                --------------------------
	.section	.nv.compat,"",@"SHT_CUDA_COMPAT_INFO"
	.align	4
        /*0000*/ 	.byte	0x02, 0x09, 0x00, 0x00, 0x02, 0x02, 0x01, 0x00, 0x02, 0x05, 0x05, 0x00, 0x03, 0x07, 0x01, 0x01
        /*0010*/ 	.byte	0x02, 0x03, 0x00, 0x00, 0x02, 0x06, 0x01, 0x00, 0x04, 0x0b, 0x08, 0x00, 0x09, 0x00, 0x00, 0x00
        /*0020*/ 	.byte	0x00, 0x00, 0x00, 0x00


//--------------------- .nv.info._Z27convolution_2D_basic_kernelPfS_S_iii --------------------------
	.section	.nv.info._Z27convolution_2D_basic_kernelPfS_S_iii,"",@"SHT_CUDA_INFO"
	.sectionflags	@""
	.align	4


	//----- nvinfo : EIATTR_CUDA_API_VERSION
	.align		4
        /*0000*/ 	.byte	0x04, 0x37
        /*0002*/ 	.short	(.L_7 - .L_6)
.L_6:
        /*0004*/ 	.word	0x00000082


	//----- nvinfo : EIATTR_KPARAM_INFO
	.align		4
.L_7:
        /*0008*/ 	.byte	0x04, 0x17
        /*000a*/ 	.short	(.L_9 - .L_8)
.L_8:
        /*000c*/ 	.word	0x00000000
        /*0010*/ 	.short	0x0005
        /*0012*/ 	.short	0x0020
        /*0014*/ 	.byte	0x00, 0xf0, 0x11, 0x00


	//----- nvinfo : EIATTR_KPARAM_INFO
	.align		4
.L_9:
        /*0018*/ 	.byte	0x04, 0x17
        /*001a*/ 	.short	(.L_11 - .L_10)
.L_10:
        /*001c*/ 	.word	0x00000000
        /*0020*/ 	.short	0x0004
        /*0022*/ 	.short	0x001c
        /*0024*/ 	.byte	0x00, 0xf0, 0x11, 0x00


	//----- nvinfo : EIATTR_KPARAM_INFO
	.align		4
.L_11:
        /*0028*/ 	.byte	0x04, 0x17
        /*002a*/ 	.short	(.L_13 - .L_12)
.L_12:
        /*002c*/ 	.word	0x00000000
        /*0030*/ 	.short	0x0003
        /*0032*/ 	.short	0x0018
        /*0034*/ 	.byte	0x00, 0xf0, 0x11, 0x00


	//----- nvinfo : EIATTR_KPARAM_INFO
	.align		4
.L_13:
        /*0038*/ 	.byte	0x04, 0x17
        /*003a*/ 	.short	(.L_15 - .L_14)
.L_14:
        /*003c*/ 	.word	0x00000000
        /*0040*/ 	.short	0x0002
        /*0042*/ 	.short	0x0010
        /*0044*/ 	.byte	0x00, 0xf5, 0x21, 0x00


	//----- nvinfo : EIATTR_KPARAM_INFO
	.align		4
.L_15:
        /*0048*/ 	.byte	0x04, 0x17
        /*004a*/ 	.short	(.L_17 - .L_16)
.L_16:
        /*004c*/ 	.word	0x00000000
        /*0050*/ 	.short	0x0001
        /*0052*/ 	.short	0x0008
        /*0054*/ 	.byte	0x00, 0xf5, 0x21, 0x00


	//----- nvinfo : EIATTR_KPARAM_INFO
	.align		4
.L_17:
        /*0058*/ 	.byte	0x04, 0x17
        /*005a*/ 	.short	(.L_19 - .L_18)
.L_18:
        /*005c*/ 	.word	0x00000000
        /*0060*/ 	.short	0x0000
        /*0062*/ 	.short	0x0000
        /*0064*/ 	.byte	0x00, 0xf5, 0x21, 0x00


	//----- nvinfo : EIATTR_SPARSE_MMA_MASK
	.align		4
.L_19:
        /*0068*/ 	.byte	0x03, 0x50
        /*006a*/ 	.short	0x0000


	//----- nvinfo : EIATTR_MAXREG_COUNT
	.align		4
        /*006c*/ 	.byte	0x03, 0x1b
        /*006e*/ 	.short	0x00ff


	//----- nvinfo : EIATTR_MERCURY_ISA_VERSION
	.align		4
        /*0070*/ 	.byte	0x03, 0x5f
        /*0072*/ 	.short	0x0101


	//----- nvinfo : EIATTR_VRC_CTA_INIT_COUNT
	.align		4
        /*0074*/ 	.byte	0x02, 0x4a
	.zero		1
	.zero		1


	//----- nvinfo : EIATTR_EXIT_INSTR_OFFSETS
	.align		4
        /*0078*/ 	.byte	0x04, 0x1c
        /*007a*/ 	.short	(.L_21 - .L_20)


	//   ....[0]....
.L_20:
        /*007c*/ 	.word	0x000000d0


	//   ....[1]....
        /*0080*/ 	.word	0x00000e30


	//----- nvinfo : EIATTR_CRS_STACK_SIZE
	.align		4
.L_21:
        /*0084*/ 	.byte	0x04, 0x1e
        /*0086*/ 	.short	(.L_23 - .L_22)
.L_22:
        /*0088*/ 	.word	0x00000000


	//----- nvinfo : EIATTR_CBANK_PARAM_SIZE
	.align		4
.L_23:
        /*008c*/ 	.byte	0x03, 0x19
        /*008e*/ 	.short	0x0024


	//----- nvinfo : EIATTR_PARAM_CBANK
	.align		4
        /*0090*/ 	.byte	0x04, 0x0a
        /*0092*/ 	.short	(.L_25 - .L_24)
	.align		4
.L_24:
        /*0094*/ 	.word	index@(.nv.constant0._Z27convolution_2D_basic_kernelPfS_S_iii)
        /*0098*/ 	.short	0x0380
        /*009a*/ 	.short	0x0024


	//----- nvinfo : EIATTR_SW_WAR
	.align		4
.L_25:
        /*009c*/ 	.byte	0x04, 0x36
        /*009e*/ 	.short	(.L_27 - .L_26)
.L_26:
        /*00a0*/ 	.word	0x00000008
.L_27:


//--------------------- .nv.callgraph             --------------------------
	.section	.nv.callgraph,"",@"SHT_CUDA_CALLGRAPH"
	.align	4
	.sectionentsize	8
	.align		4
        /*0000*/ 	.word	0x00000000
	.align		4
        /*0004*/ 	.word	0xffffffff
	.align		4
        /*0008*/ 	.word	0x00000000
	.align		4
        /*000c*/ 	.word	0xfffffffe
	.align		4
        /*0010*/ 	.word	0x00000000
	.align		4
        /*0014*/ 	.word	0xfffffffd
	.align		4
        /*0018*/ 	.word	0x00000000
	.align		4
        /*001c*/ 	.word	0xfffffffc


//--------------------- .text._Z27convolution_2D_basic_kernelPfS_S_iii --------------------------
	.section	.text._Z27convolution_2D_basic_kernelPfS_S_iii,"ax",@progbits
	.align	128
        .global         _Z27convolution_2D_basic_kernelPfS_S_iii
        .type           _Z27convolution_2D_basic_kernelPfS_S_iii,@function
        .size           _Z27convolution_2D_basic_kernelPfS_S_iii,(.L_x_9 - _Z27convolution_2D_basic_kernelPfS_S_iii)
        .other          _Z27convolution_2D_basic_kernelPfS_S_iii,@"STO_CUDA_ENTRY STV_DEFAULT"
_Z27convolution_2D_basic_kernelPfS_S_iii:
.text._Z27convolution_2D_basic_kernelPfS_S_iii:
[----:B------:R-:W-:Y:S01]  /*0000*/  LDC R1, c[0x0][0x37c] ;  /* 0x0000df00ff017b82 */ /* 0x000fe20000000800 */
[----:B------:R-:W0:Y:S01]  /*0010*/  S2R R2, SR_CTAID.Y ;  /* 0x0000000000027919 */ /* 0x000e220000002600 */
[----:B------:R-:W1:Y:S01]  /*0020*/  LDCU UR4, c[0x0][0x360] ;  /* 0x00006c00ff0477ac */ /* 0x000e620008000800 */
[----:B------:R-:W0:Y:S01]  /*0030*/  S2R R5, SR_TID.Y ;  /* 0x0000000000057919 */ /* 0x000e220000002200 */
[----:B------:R-:W0:Y:S01]  /*0040*/  LDCU UR5, c[0x0][0x364] ;  /* 0x00006c80ff0577ac */ /* 0x000e220008000800 */
[----:B------:R-:W1:Y:S01]  /*0050*/  S2R R3, SR_CTAID.X ;  /* 0x0000000000037919 */ /* 0x000e620000002500 */
[----:B------:R-:W2:Y:S01]  /*0060*/  LDCU UR7, c[0x0][0x3a0] ;  /* 0x00007400ff0777ac */ /* 0x000ea20008000800 */
[----:B------:R-:W1:Y:S01]  /*0070*/  S2R R0, SR_TID.X ;  /* 0x0000000000007919 */ /* 0x000e620000002100 */
[----:B------:R-:W3:Y:S01]  /*0080*/  LDCU UR6, c[0x0][0x39c] ;  /* 0x00007380ff0677ac */ /* 0x000ee20008000800 */
[----:B0-----:R-:W-:-:S05]  /*0090*/  IMAD R2, R2, UR5, R5 ;  /* 0x0000000502027c24 */ /* 0x001fca000f8e0205 */
[----:B--2---:R-:W-:Y:S01]  /*00a0*/  ISETP.GE.AND P0, PT, R2, UR7, PT ;  /* 0x0000000702007c0c */ /* 0x004fe2000bf06270 */
[----:B-1----:R-:W-:-:S05]  /*00b0*/  IMAD R3, R3, UR4, R0 ;  /* 0x0000000403037c24 */ /* 0x002fca000f8e0200 */
[----:B---3--:R-:W-:-:S13]  /*00c0*/  ISETP.GE.OR P0, PT, R3, UR6, P0 ;  /* 0x0000000603007c0c */ /* 0x008fda0008706670 */
[----:B------:R-:W-:Y:S05]  /*00d0*/  @P0 EXIT ;  /* 0x000000000000094d */ /* 0x000fea0003800000 */
[----:B------:R-:W0:Y:S01]  /*00e0*/  LDCU UR5, c[0x0][0x398] ;  /* 0x00007300ff0577ac */ /* 0x000e220008000800 */
[----:B------:R-:W-:Y:S01]  /*00f0*/  IMAD.MOV.U32 R0, RZ, RZ, RZ ;  /* 0x000000ffff007224 */ /* 0x000fe200078e00ff */
[----:B------:R-:W1:Y:S01]  /*0100*/  LDCU.64 UR12, c[0x0][0x358] ;  /* 0x00006b00ff0c77ac */ /* 0x000e620008000a00 */
[----:B0-----:R-:W-:-:S09]  /*0110*/  UISETP.GE.AND UP0, UPT, UR5, URZ, UPT ;  /* 0x000000ff0500728c */ /* 0x001fd2000bf06270 */
[----:B-1----:R-:W-:Y:S05]  /*0120*/  BRA.U !UP0, `(.L_x_0) ;  /* 0x0000000d08307547 */ /* 0x002fea000b800000 */
[----:B------:R-:W-:Y:S02]  /*0130*/  USHF.L.U32 UR7, UR5, 0x1, URZ ;  /* 0x0000000105077899 */ /* 0x000fe400080006ff */
[----:B------:R-:W-:Y:S02]  /*0140*/  VIADD R4, R3, -UR5 ;  /* 0x8000000503047c36 */ /* 0x000fe40008000000 */
[----:B------:R-:W-:Y:S01]  /*0150*/  VIADD R6, R2, -UR5 ;  /* 0x8000000502067c36 */ /* 0x000fe20008000000 */
[----:B------:R-:W-:Y:S01]  /*0160*/  UISETP.LT.AND UP0, UPT, URZ, UR7, UPT ;  /* 0x00000007ff00728c */ /* 0x000fe2000bf01270 */
[----:B------:R-:W-:Y:S01]  /*0170*/  IMAD.MOV.U32 R0, RZ, RZ, RZ ;  /* 0x000000ffff007224 */ /* 0x000fe200078e00ff */
[----:B------:R-:W-:Y:S01]  /*0180*/  SHF.R.S32.HI R5, RZ, 0x1f, R4 ;  /* 0x0000001fff057819 */ /* 0x000fe20000011404 */
[----:B------:R-:W-:Y:S02]  /*0190*/  UIADD3 UR8, UPT, UPT, UR7, 0x1, URZ ;  /* 0x0000000107087890 */ /* 0x000fe4000fffe0ff */
[----:B------:R-:W-:-:S04]  /*01a0*/  USEL UR9, URZ, UR7, !UP0 ;  /* 0x00000007ff097287 */ /* 0x000fc8000c000000 */
[----:B------:R-:W-:Y:S02]  /*01b0*/  ULOP3.LUT UR4, UR9, 0x6, URZ, 0xc0, !UPT ;  /* 0x0000000609047892 */ /* 0x000fe4000f8ec0ff */
[----:B------:R-:W-:Y:S02]  /*01c0*/  ULOP3.LUT UR10, UR9, 0x7ffffff8, URZ, 0xc0, !UPT ;  /* 0x7ffffff8090a7892 */ /* 0x000fe4000f8ec0ff */
[----:B------:R-:W-:-:S03]  /*01d0*/  UISETP.GE.U32.AND UP1, UPT, UR4, 0x3, UPT ;  /* 0x000000030400788c */ /* 0x000fc6000bf26070 */
[----:B------:R-:W-:-:S08]  /*01e0*/  UMOV UR4, URZ ;  /* 0x000000ff00047c82 */ /* 0x000fd00008000000 */
.L_x_7:
[----:B------:R-:W0:Y:S01]  /*01f0*/  LDCU UR11, c[0x0][0x3a0] ;  /* 0x00007400ff0b77ac */ /* 0x000e220008000800 */
[----:B------:R-:W-:Y:S02]  /*0200*/  VIADD R7, R6, UR4 ;  /* 0x0000000406077c36 */ /* 0x000fe40008000000 */
[----:B------:R-:W-:Y:S01]  /*0210*/  IMAD.MOV.U32 R17, RZ, RZ, RZ ;  /* 0x000000ffff117224 */ /* 0x000fe200078e00ff */
[----:B------:R-:W1:Y:S01]  /*0220*/  LDCU UR6, c[0x0][0x39c] ;  /* 0x00007380ff0677ac */ /* 0x000e620008000800 */
[----:B------:R-:W-:Y:S01]  /*0230*/  UISETP.GE.AND UP2, UPT, UR7, 0x7, UPT ;  /* 0x000000070700788c */ /* 0x000fe2000bf46270 */
[----:B------:R-:W-:Y:S02]  /*0240*/  UMOV UR5, UR4 ;  /* 0x0000000400057c82 */ /* 0x000fe40008000000 */
[----:B------:R-:W-:Y:S01]  /*0250*/  UISETP.NE.AND UP0, UPT, UR5, UR9, UPT ;  /* 0x000000090500728c */ /* 0x000fe2000bf05270 */
[----:B0-----:R-:W-:Y:S01]  /*0260*/  ISETP.GE.AND P0, PT, R7, UR11, PT ;  /* 0x0000000b07007c0c */ /* 0x001fe2000bf06270 */
[----:B------:R-:W-:-:S02]  /*0270*/  UIMAD UR11, UR8, UR4, URZ ;  /* 0x00000004080b72a4 */ /* 0x000fc4000f8e02ff */
[----:B------:R-:W-:Y:S01]  /*0280*/  UIADD3 UR4, UPT, UPT, UR4, 0x1, URZ ;  /* 0x0000000104047890 */ /* 0x000fe2000fffe0ff */
[C---:B------:R-:W-:Y:S01]  /*0290*/  ISETP.GT.AND P0, PT, R7.reuse, -0x1, !P0 ;  /* 0xffffffff0700780c */ /* 0x040fe20004704270 */
[----:B-1----:R-:W-:Y:S01]  /*02a0*/  IMAD R7, R7, UR6, RZ ;  /* 0x0000000607077c24 */ /* 0x002fe2000f8e02ff */
[----:B------:R-:W-:Y:S11]  /*02b0*/  BRA.U !UP2, `(.L_x_1) ;  /* 0x000000050a407547 */ /* 0x000ff6000b800000 */
[----:B------:R-:W0:Y:S01]  /*02c0*/  LDC.64 R10, c[0x0][0x380] ;  /* 0x0000e000ff0a7b82 */ /* 0x000e220000000a00 */
[----:B------:R-:W-:Y:S01]  /*02d0*/  SHF.R.S32.HI R18, RZ, 0x1f, R7 ;  /* 0x0000001fff127819 */ /* 0x000fe20000011407 */
[----:B------:R-:W-:Y:S01]  /*02e0*/  IMAD.MOV.U32 R19, RZ, RZ, RZ ;  /* 0x000000ffff137224 */ /* 0x000fe200078e00ff */
[----:B------:R-:W1:Y:S05]  /*02f0*/  LDCU UR6, c[0x0][0x39c] ;  /* 0x00007380ff0677ac */ /* 0x000e6a0008000800 */
[----:B------:R-:W2:Y:S02]  /*0300*/  LDC.64 R8, c[0x0][0x388] ;  /* 0x0000e200ff087b82 */ /* 0x000ea40000000a00 */
.L_x_2:
[----:B------:R-:W-:Y:S01]  /*0310*/  IMAD.IADD R20, R4, 0x1, R19 ;  /* 0x0000000104147824 */ /* 0x000fe200078e0213 */
[----:B------:R-:W3:Y:S03]  /*0320*/  LDC.64 R12, c[0x0][0x380] ;  /* 0x0000e000ff0c7b82 */ /* 0x000ee60000000a00 */
[C---:B------:R-:W-:Y:S01]  /*0330*/  VIADD R23, R20.reuse, 0x1 ;  /* 0x0000000114177836 */ /* 0x040fe20000000000 */
[----:B-1----:R-:W-:-:S04]  /*0340*/  ISETP.GE.AND P2, PT, R20, UR6, PT ;  /* 0x0000000614007c0c */ /* 0x002fc8000bf46270 */
[----:B------:R-:W1:Y:S01]  /*0350*/  LDC.64 R14, c[0x0][0x388] ;  /* 0x0000e200ff0e7b82 */ /* 0x000e620000000a00 */
[----:B------:R-:W-:-:S04]  /*0360*/  ISETP.GT.AND P2, PT, R20, -0x1, !P2 ;  /* 0xffffffff1400780c */ /* 0x000fc80005744270 */
[----:B------:R-:W-:Y:S02]  /*0370*/  PLOP3.LUT P2, PT, P0, P2, PT, 0x80, 0x8 ;  /* 0x000000000008781c */ /* 0x000fe40000745070 */
[----:B------:R-:W-:-:S11]  /*0380*/  ISETP.GE.AND P6, PT, R23, UR6, PT ;  /* 0x0000000617007c0c */ /* 0x000fd6000bfc6270 */
[----:B------:R-:W-:Y:S02]  /*0390*/  @P2 IMAD.IADD R17, R7, 0x1, R20 ;  /* 0x0000000107112824 */ /* 0x000fe400078e0214 */
[----:B------:R-:W-:Y:S02]  /*03a0*/  @P2 VIADD R21, R19, UR11 ;  /* 0x0000000b13152c36 */ /* 0x000fe40008000000 */
[----:B---3--:R-:W-:-:S04]  /*03b0*/  @P2 IMAD.WIDE R12, R17, 0x4, R12 ;  /* 0x00000004110c2825 */ /* 0x008fc800078e020c */
[----:B-1----:R-:W-:Y:S02]  /*03c0*/  @P2 IMAD.WIDE.U32 R16, R21, 0x4, R14 ;  /* 0x0000000415102825 */ /* 0x002fe400078e000e */
[----:B------:R2:W3:Y:S01]  /*03d0*/  @P2 LDG.E R21, desc[UR12][R12.64] ;  /* 0x0000000c0c152981 */ /* 0x0004e2000c1e1900 */
[----:B------:R-:W-:Y:S02]  /*03e0*/  ISETP.GT.AND P6, PT, R23, -0x1, !P6 ;  /* 0xffffffff1700780c */ /* 0x000fe400077c4270 */
[----:B------:R-:W-:Y:S01]  /*03f0*/  SHF.R.S32.HI R14, RZ, 0x1f, R19 ;  /* 0x0000001fff0e7819 */ /* 0x000fe20000011413 */
[----:B------:R-:W3:Y:S01]  /*0400*/  @P2 LDG.E R22, desc[UR12][R16.64] ;  /* 0x0000000c10162981 */ /* 0x000ee2000c1e1900 */
[----:B------:R-:W-:Y:S01]  /*0410*/  IADD3 R24, P4, PT, R19, UR11, RZ ;  /* 0x0000000b13187c10 */ /* 0x000fe2000ff9e0ff */
[----:B------:R-:W-:Y:S01]  /*0420*/  VIADD R23, R20, 0x2 ;  /* 0x0000000214177836 */ /* 0x000fe20000000000 */
[----:B------:R-:W-:Y:S02]  /*0430*/  IADD3 R15, P1, P3, R7, R19, R4 ;  /* 0x00000013070f7210 */ /* 0x000fe40007b3e004 */
[----:B------:R-:W-:Y:S01]  /*0440*/  PLOP3.LUT P6, PT, P0, P6, PT, 0x80, 0x8 ;  /* 0x000000000008781c */ /* 0x000fe200007cd070 */
[----:B------:R-:W-:Y:S01]  /*0450*/  IMAD.X R25, RZ, RZ, R14, P4 ;  /* 0x000000ffff197224 */ /* 0x000fe200020e060e */
[----:B------:R-:W-:-:S02]  /*0460*/  IADD3.X R26, PT, PT, R18, R14, R5, P1, P3 ;  /* 0x0000000e121a7210 */ /* 0x000fc40000fe6405 */
[----:B0-----:R-:W-:Y:S02]  /*0470*/  LEA R14, P3, R15, R10, 0x2 ;  /* 0x0000000a0f0e7211 */ /* 0x001fe400078610ff */
[C---:B--2---:R-:W-:Y:S02]  /*0480*/  LEA R12, P4, R24.reuse, R8, 0x2 ;  /* 0x00000008180c7211 */ /* 0x044fe400078810ff */
[----:B------:R-:W-:Y:S02]  /*0490*/  ISETP.GE.AND P1, PT, R23, UR6, PT ;  /* 0x0000000617007c0c */ /* 0x000fe4000bf26270 */
[----:B------:R-:W-:Y:S02]  /*04a0*/  LEA.HI.X R15, R15, R11, R26, 0x2, P3 ;  /* 0x0000000b0f0f7211 */ /* 0x000fe400018f141a */
[----:B------:R-:W-:Y:S02]  /*04b0*/  LEA.HI.X R13, R24, R9, R25, 0x2, P4 ;  /* 0x00000009180d7211 */ /* 0x000fe400020f1419 */
[----:B------:R-:W-:-:S02]  /*04c0*/  ISETP.GT.AND P1, PT, R23, -0x1, !P1 ;  /* 0xffffffff1700780c */ /* 0x000fc40004f24270 */
[----:B------:R-:W2:Y:S02]  /*04d0*/  @P6 LDG.E R23, desc[UR12][R14.64+0x4] ;  /* 0x0000040c0e176981 */ /* 0x000ea4000c1e1900 */
[----:B------:R-:W-:Y:S02]  /*04e0*/  PLOP3.LUT P1, PT, P0, P1, PT, 0x80, 0x8 ;  /* 0x000000000008781c */ /* 0x000fe40000723070 */
[----:B------:R-:W2:Y:S11]  /*04f0*/  @P6 LDG.E R24, desc[UR12][R12.64+0x4] ;  /* 0x0000040c0c186981 */ /* 0x000eb6000c1e1900 */
[----:B------:R-:W4:Y:S04]  /*0500*/  @P1 LDG.E R17, desc[UR12][R14.64+0x8] ;  /* 0x0000080c0e111981 */ /* 0x000f28000c1e1900 */
[----:B------:R-:W4:Y:S01]  /*0510*/  @P1 LDG.E R16, desc[UR12][R12.64+0x8] ;  /* 0x0000080c0c101981 */ /* 0x000f22000c1e1900 */
[----:B------:R-:W-:-:S02]  /*0520*/  VIADD R25, R20, 0x3 ;  /* 0x0000000314197836 */ /* 0x000fc40000000000 */
[----:B---3--:R-:W-:Y:S01]  /*0530*/  @P2 FFMA R0, R21, R22, R0 ;  /* 0x0000001615002223 */ /* 0x008fe20000000000 */
[C---:B------:R-:W-:Y:S02]  /*0540*/  VIADD R21, R20.reuse, 0x4 ;  /* 0x0000000414157836 */ /* 0x040fe40000000000 */
[----:B------:R-:W-:Y:S01]  /*0550*/  ISETP.GE.AND P2, PT, R25, UR6, PT ;  /* 0x0000000619007c0c */ /* 0x000fe2000bf46270 */
[C---:B------:R-:W-:Y:S02]  /*0560*/  VIADD R22, R20.reuse, 0x5 ;  /* 0x0000000514167836 */ /* 0x040fe40000000000 */
[----:B------:R-:W-:Y:S02]  /*0570*/  ISETP.GE.AND P4, PT, R21, UR6, PT ;  /* 0x0000000615007c0c */ /* 0x000fe4000bf86270 */
[----:B------:R-:W-:Y:S02]  /*0580*/  ISETP.GT.AND P2, PT, R25, -0x1, !P2 ;  /* 0xffffffff1900780c */ /* 0x000fe40005744270 */
[----:B------:R-:W-:Y:S01]  /*0590*/  ISETP.GT.AND P4, PT, R21, -0x1, !P4 ;  /* 0xffffffff1500780c */ /* 0x000fe20006784270 */
[----:B------:R-:W-:Y:S01]  /*05a0*/  VIADD R21, R20, 0x6 ;  /* 0x0000000614157836 */ /* 0x000fe20000000000 */
[----:B------:R-:W-:-:S02]  /*05b0*/  ISETP.GE.AND P3, PT, R22, UR6, PT ;  /* 0x0000000616007c0c */ /* 0x000fc4000bf66270 */
[----:B------:R-:W-:Y:S01]  /*05c0*/  PLOP3.LUT P2, PT, P0, P2, PT, 0x80, 0x8 ;  /* 0x000000000008781c */ /* 0x000fe20000745070 */
[----:B------:R-:W-:Y:S01]  /*05d0*/  VIADD R20, R20, 0x7 ;  /* 0x0000000714147836 */ /* 0x000fe20000000000 */
[C---:B------:R-:W-:Y:S02]  /*05e0*/  ISETP.GE.AND P5, PT, R21.reuse, UR6, PT ;  /* 0x0000000615007c0c */ /* 0x040fe4000bfa6270 */
[----:B------:R-:W-:Y:S02]  /*05f0*/  ISETP.GT.AND P3, PT, R22, -0x1, !P3 ;  /* 0xffffffff1600780c */ /* 0x000fe40005f64270 */
[----:B------:R-:W-:Y:S02]  /*0600*/  PLOP3.LUT P4, PT, P0, P4, PT, 0x80, 0x8 ;  /* 0x000000000008781c */ /* 0x000fe40000789070 */
[----:B------:R-:W-:Y:S02]  /*0610*/  ISETP.GT.AND P5, PT, R21, -0x1, !P5 ;  /* 0xffffffff1500780c */ /* 0x000fe40006fa4270 */
[----:B------:R-:W-:Y:S01]  /*0620*/  PLOP3.LUT P3, PT, P0, P3, PT, 0x80, 0x8 ;  /* 0x000000000008781c */ /* 0x000fe20000767070 */
[----:B--2---:R-:W-:Y:S01]  /*0630*/  @P6 FFMA R0, R23, R24, R0 ;  /* 0x0000001817006223 */ /* 0x004fe20000000000 */
[----:B------:R-:W-:Y:S01]  /*0640*/  ISETP.GE.AND P6, PT, R20, UR6, PT ;  /* 0x0000000614007c0c */ /* 0x000fe2000bfc6270 */
[----:B------:R-:W2:Y:S01]  /*0650*/  @P2 LDG.E R21, desc[UR12][R14.64+0xc] ;  /* 0x00000c0c0e152981 */ /* 0x000ea2000c1e1900 */
[----:B------:R-:W-:-:S02]  /*0660*/  PLOP3.LUT P5, PT, P0, P5, PT, 0x80, 0x8 ;  /* 0x000000000008781c */ /* 0x000fc400007ab070 */
[----:B------:R-:W-:Y:S02]  /*0670*/  ISETP.GT.AND P6, PT, R20, -0x1, !P6 ;  /* 0xffffffff1400780c */ /* 0x000fe400077c4270 */
[----:B------:R-:W2:Y:S02]  /*0680*/  @P2 LDG.E R20, desc[UR12][R12.64+0xc] ;  /* 0x00000c0c0c142981 */ /* 0x000ea4000c1e1900 */
[----:B------:R-:W-:Y:S02]  /*0690*/  PLOP3.LUT P6, PT, P0, P6, PT, 0x80, 0x8 ;  /* 0x000000000008781c */ /* 0x000fe400007cd070 */
[----:B------:R-:W3:Y:S04]  /*06a0*/  @P4 LDG.E R23, desc[UR12][R14.64+0x10] ;  /* 0x0000100c0e174981 */ /* 0x000ee8000c1e1900 */
[----:B------:R-:W3:Y:S01]  /*06b0*/  @P4 LDG.E R22, desc[UR12][R12.64+0x10] ;  /* 0x0000100c0c164981 */ /* 0x000ee2000c1e1900 */
[----:B----4-:R-:W-:-:S03]  /*06c0*/  @P1 FFMA R0, R17, R16, R0 ;  /* 0x0000001011001223 */ /* 0x010fc60000000000 */
[----:B------:R-:W4:Y:S04]  /*06d0*/  @P3 LDG.E R17, desc[UR12][R14.64+0x14] ;  /* 0x0000140c0e113981 */ /* 0x000f28000c1e1900 */
[----:B------:R-:W4:Y:S04]  /*06e0*/  @P3 LDG.E R16, desc[UR12][R12.64+0x14] ;  /* 0x0000140c0c103981 */ /* 0x000f28000c1e1900 */
[----:B------:R-:W5:Y:S04]  /*06f0*/  @P5 LDG.E R25, desc[UR12][R14.64+0x18] ;  /* 0x0000180c0e195981 */ /* 0x000f68000c1e1900 */
[----:B------:R-:W5:Y:S04]  /*0700*/  @P5 LDG.E R24, desc[UR12][R12.64+0x18] ;  /* 0x0000180c0c185981 */ /* 0x000f68000c1e1900 */
[----:B------:R-:W5:Y:S04]  /*0710*/  @P6 LDG.E R27, desc[UR12][R14.64+0x1c] ;  /* 0x00001c0c0e1b6981 */ /* 0x000f68000c1e1900 */
[----:B------:R-:W5:Y:S01]  /*0720*/  @P6 LDG.E R26, desc[UR12][R12.64+0x1c] ;  /* 0x00001c0c0c1a6981 */ /* 0x000f62000c1e1900 */
[----:B------:R-:W-:-:S05]  /*0730*/  VIADD R19, R19, 0x8 ;  /* 0x0000000813137836 */ /* 0x000fca0000000000 */
[----:B------:R-:W-:Y:S01]  /*0740*/  ISETP.NE.AND P1, PT, R19, UR10, PT ;  /* 0x0000000a13007c0c */ /* 0x000fe2000bf25270 */
[----:B--2---:R-:W-:-:S04]  /*0750*/  @P2 FFMA R0, R21, R20, R0 ;  /* 0x0000001415002223 */ /* 0x004fc80000000000 */
[----:B---3--:R-:W-:-:S04]  /*0760*/  @P4 FFMA R0, R23, R22, R0 ;  /* 0x0000001617004223 */ /* 0x008fc80000000000 */
[----:B----4-:R-:W-:-:S04]  /*0770*/  @P3 FFMA R0, R17, R16, R0 ;  /* 0x0000001011003223 */ /* 0x010fc80000000000 */
[----:B-----5:R-:W-:-:S04]  /*0780*/  @P5 FFMA R0, R25, R24, R0 ;  /* 0x0000001819005223 */ /* 0x020fc80000000000 */
[----:B------:R-:W-:Y:S01]  /*0790*/  @P6 FFMA R0, R27, R26, R0 ;  /* 0x0000001a1b006223 */ /* 0x000fe20000000000 */
[----:B------:R-:W-:Y:S06]  /*07a0*/  @P1 BRA `(.L_x_2) ;  /* 0xfffffff800d81947 */ /* 0x000fec000383ffff */
[----:B------:R-:W-:-:S07]  /*07b0*/  IMAD.U32 R17, RZ, RZ, UR10 ;  /* 0x0000000aff117e24 */ /* 0x000fce000f8e00ff */
.L_x_1:
[----:B------:R-:W-:Y:S01]  /*07c0*/  ULOP3.LUT UP2, URZ, UR9, 0x2, URZ, 0xc0, !UPT ;  /* 0x0000000209ff7892 */ /* 0x000fe2000f84c0ff */
[----:B------:R-:W-:Y:S10]  /*07d0*/  BRA.U !UP1, `(.L_x_3) ;  /* 0x0000000109b87547 */ /* 0x000ff4000b800000 */
[----:B------:R-:W-:Y:S01]  /*07e0*/  IMAD.IADD R16, R4, 0x1, R17 ;  /* 0x0000000104107824 */ /* 0x000fe200078e0211 */
[----:B------:R-:W0:Y:S01]  /*07f0*/  LDC.64 R10, c[0x0][0x380] ;  /* 0x0000e000ff0a7b82 */ /* 0x000e220000000a00 */
[----:B------:R-:W-:Y:S02]  /*0800*/  SHF.R.S32.HI R20, RZ, 0x1f, R7 ;  /* 0x0000001fff147819 */ /* 0x000fe40000011407 */
[C---:B------:R-:W-:Y:S01]  /*0810*/  VIADD R18, R16.reuse, 0x1 ;  /* 0x0000000110127836 */ /* 0x040fe20000000000 */
[C---:B------:R-:W-:Y:S01]  /*0820*/  ISETP.GE.AND P1, PT, R16.reuse, UR6, PT ;  /* 0x0000000610007c0c */ /* 0x040fe2000bf26270 */
[C---:B------:R-:W-:Y:S02]  /*0830*/  VIADD R21, R16.reuse, 0x2 ;  /* 0x0000000210157836 */ /* 0x040fe40000000000 */
[C---:B------:R-:W-:Y:S01]  /*0840*/  VIADD R22, R16.reuse, 0x3 ;  /* 0x0000000310167836 */ /* 0x040fe20000000000 */
[----:B------:R-:W1:Y:S01]  /*0850*/  LDC.64 R8, c[0x0][0x380] ;  /* 0x0000e000ff087b82 */ /* 0x000e620000000a00 */
[----:B------:R-:W-:-:S02]  /*0860*/  ISETP.GT.AND P1, PT, R16, -0x1, !P1 ;  /* 0xffffffff1000780c */ /* 0x000fc40004f24270 */
[C---:B------:R-:W-:Y:S02]  /*0870*/  ISETP.GE.AND P4, PT, R18.reuse, UR6, PT ;  /* 0x0000000612007c0c */ /* 0x040fe4000bf86270 */
[----:B------:R-:W-:Y:S02]  /*0880*/  PLOP3.LUT P1, PT, P0, P1, PT, 0x80, 0x8 ;  /* 0x000000000008781c */ /* 0x000fe40000723070 */
[----:B------:R-:W-:Y:S01]  /*0890*/  ISETP.GT.AND P4, PT, R18, -0x1, !P4 ;  /* 0xffffffff1200780c */ /* 0x000fe20006784270 */
[----:B------:R-:W2:Y:S01]  /*08a0*/  LDC.64 R14, c[0x0][0x388] ;  /* 0x0000e200ff0e7b82 */ /* 0x000ea20000000a00 */
[----:B------:R-:W-:Y:S02]  /*08b0*/  IADD3 R18, P5, P6, R7, R17, R4 ;  /* 0x0000001107127210 */ /* 0x000fe40007ebe004 */
[----:B------:R-:W-:Y:S02]  /*08c0*/  ISETP.GE.AND P2, PT, R21, UR6, PT ;  /* 0x0000000615007c0c */ /* 0x000fe4000bf46270 */
[----:B------:R-:W-:-:S02]  /*08d0*/  IADD3.X R20, PT, PT, R20, RZ, R5, P5, P6 ;  /* 0x000000ff14147210 */ /* 0x000fc40002fec405 */
[C---:B------:R-:W-:Y:S01]  /*08e0*/  ISETP.GE.AND P3, PT, R22.reuse, UR6, PT ;  /* 0x0000000616007c0c */ /* 0x040fe2000bf66270 */
[----:B------:R-:W3:Y:S01]  /*08f0*/  LDC.64 R12, c[0x0][0x388] ;  /* 0x0000e200ff0c7b82 */ /* 0x000ee20000000a00 */
[----:B------:R-:W-:Y:S01]  /*0900*/  ISETP.GT.AND P2, PT, R21, -0x1, !P2 ;  /* 0xffffffff1500780c */ /* 0x000fe20005744270 */
[----:B------:R-:W-:Y:S01]  /*0910*/  @P1 IMAD.IADD R19, R7, 0x1, R16 ;  /* 0x0000000107131824 */ /* 0x000fe200078e0210 */
[----:B------:R-:W-:Y:S02]  /*0920*/  IADD3 R16, P5, PT, R17, UR11, RZ ;  /* 0x0000000b11107c10 */ /* 0x000fe4000ffbe0ff */
[----:B------:R-:W-:Y:S01]  /*0930*/  PLOP3.LUT P4, PT, P0, P4, PT, 0x80, 0x8 ;  /* 0x000000000008781c */ /* 0x000fe20000789070 */
[----:B0-----:R-:W-:Y:S01]  /*0940*/  @P1 IMAD.WIDE R10, R19, 0x4, R10 ;  /* 0x00000004130a1825 */ /* 0x001fe200078e020a */
[----:B------:R-:W-:Y:S02]  /*0950*/  ISETP.GT.AND P3, PT, R22, -0x1, !P3 ;  /* 0xffffffff1600780c */ /* 0x000fe40005f64270 */
[C---:B-1----:R-:W-:Y:S01]  /*0960*/  LEA R8, P6, R18.reuse, R8, 0x2 ;  /* 0x0000000812087211 */ /* 0x042fe200078c10ff */
[----:B------:R-:W-:Y:S01]  /*0970*/  @P1 VIADD R19, R17, UR11 ;  /* 0x0000000b11131c36 */ /* 0x000fe20008000000 */
[----:B------:R-:W-:Y:S01]  /*0980*/  PLOP3.LUT P2, PT, P0, P2, PT, 0x80, 0x8 ;  /* 0x000000000008781c */ /* 0x000fe20000745070 */
[----:B------:R-:W4:Y:S01]  /*0990*/  @P1 LDG.E R11, desc[UR12][R10.64] ;  /* 0x0000000c0a0b1981 */ /* 0x000f22000c1e1900 */
[----:B------:R-:W-:Y:S01]  /*09a0*/  LEA.HI.X R9, R18, R9, R20, 0x2, P6 ;  /* 0x0000000912097211 */ /* 0x000fe200030f1414 */
[----:B------:R-:W-:Y:S01]  /*09b0*/  IMAD.X R18, RZ, RZ, RZ, P5 ;  /* 0x000000ffff127224 */ /* 0x000fe200028e06ff */
[----:B------:R-:W-:Y:S01]  /*09c0*/  PLOP3.LUT P3, PT, P0, P3, PT, 0x80, 0x8 ;  /* 0x000000000008781c */ /* 0x000fe20000767070 */
[----:B--2---:R-:W-:-:S02]  /*09d0*/  @P1 IMAD.WIDE.U32 R14, R19, 0x4, R14 ;  /* 0x00000004130e1825 */ /* 0x004fc400078e000e */
[----:B------:R-:W2:Y:S04]  /*09e0*/  @P4 LDG.E R19, desc[UR12][R8.64+0x4] ;  /* 0x0000040c08134981 */ /* 0x000ea8000c1e1900 */
[----:B------:R-:W4:Y:S01]  /*09f0*/  @P1 LDG.E R14, desc[UR12][R14.64] ;  /* 0x0000000c0e0e1981 */ /* 0x000f22000c1e1900 */
[----:B---3--:R-:W-:-:S03]  /*0a00*/  LEA R12, P5, R16, R12, 0x2 ;  /* 0x0000000c100c7211 */ /* 0x008fc600078a10ff */
[----:B------:R-:W3:Y:S01]  /*0a10*/  @P2 LDG.E R21, desc[UR12][R8.64+0x8] ;  /* 0x0000080c08152981 */ /* 0x000ee2000c1e1900 */
[----:B------:R-:W-:-:S03]  /*0a20*/  LEA.HI.X R13, R16, R13, R18, 0x2, P5 ;  /* 0x0000000d100d7211 */ /* 0x000fc600028f1412 */
[----:B------:R-:W5:Y:S04]  /*0a30*/  @P3 LDG.E R23, desc[UR12][R8.64+0xc] ;  /* 0x00000c0c08173981 */ /* 0x000f68000c1e1900 */
[----:B------:R-:W2:Y:S04]  /*0a40*/  @P4 LDG.E R16, desc[UR12][R12.64+0x4] ;  /* 0x0000040c0c104981 */ /* 0x000ea8000c1e1900 */
[----:B------:R-:W3:Y:S04]  /*0a50*/  @P2 LDG.E R18, desc[UR12][R12.64+0x8] ;  /* 0x0000080c0c122981 */ /* 0x000ee8000c1e1900 */
[----:B------:R-:W5:Y:S01]  /*0a60*/  @P3 LDG.E R20, desc[UR12][R12.64+0xc] ;  /* 0x00000c0c0c143981 */ /* 0x000f62000c1e1900 */
[----:B------:R-:W-:-:S02]  /*0a70*/  VIADD R17, R17, 0x4 ;  /* 0x0000000411117836 */ /* 0x000fc40000000000 */
[----:B----4-:R-:W-:-:S04]  /*0a80*/  @P1 FFMA R0, R11, R14, R0 ;  /* 0x0000000e0b001223 */ /* 0x010fc80000000000 */
[----:B--2---:R-:W-:-:S04]  /*0a90*/  @P4 FFMA R0, R19, R16, R0 ;  /* 0x0000001013004223 */ /* 0x004fc80000000000 */
[----:B---3--:R-:W-:-:S04]  /*0aa0*/  @P2 FFMA R0, R21, R18, R0 ;  /* 0x0000001215002223 */ /* 0x008fc80000000000 */
[----:B-----5:R-:W-:-:S07]  /*0ab0*/  @P3 FFMA R0, R23, R20, R0 ;  /* 0x0000001417003223 */ /* 0x020fce0000000000 */
.L_x_3:
[----:B------:R-:W-:Y:S05]  /*0ac0*/  BRA.U !UP2, `(.L_x_4) ;  /* 0x000000010a847547 */ /* 0x000fea000b800000 */
[----:B------:R-:W-:Y:S01]  /*0ad0*/  IMAD.IADD R22, R4, 0x1, R17 ;  /* 0x0000000104167824 */ /* 0x000fe200078e0211 */
[----:B------:R-:W0:Y:S03]  /*0ae0*/  LDC.64 R12, c[0x0][0x380] ;  /* 0x0000e000ff0c7b82 */ /* 0x000e260000000a00 */
[C---:B------:R-:W-:Y:S01]  /*0af0*/  VIADD R8, R22.reuse, 0x1 ;  /* 0x0000000116087836 */ /* 0x040fe20000000000 */
[----:B------:R-:W-:-:S04]  /*0b00*/  ISETP.GE.AND P2, PT, R22, UR6, PT ;  /* 0x0000000616007c0c */ /* 0x000fc8000bf46270 */
[----:B------:R-:W-:Y:S01]  /*0b10*/  ISETP.GE.AND P1, PT, R8, UR6, PT ;  /* 0x0000000608007c0c */ /* 0x000fe2000bf26270 */
[----:B------:R-:W1:Y:S01]  /*0b20*/  LDC.64 R14, c[0x0][0x388] ;  /* 0x0000e200ff0e7b82 */ /* 0x000e620000000a00 */
[----:B------:R-:W-:Y:S02]  /*0b30*/  ISETP.GT.AND P2, PT, R22, -0x1, !P2 ;  /* 0xffffffff1600780c */ /* 0x000fe40005744270 */
[----:B------:R-:W-:Y:S02]  /*0b40*/  ISETP.GT.AND P1, PT, R8, -0x1, !P1 ;  /* 0xffffffff0800780c */ /* 0x000fe40004f24270 */
[----:B------:R-:W-:Y:S02]  /*0b50*/  PLOP3.LUT P2, PT, P0, P2, PT, 0x80, 0x8 ;  /* 0x000000000008781c */ /* 0x000fe40000745070 */
[----:B------:R-:W-:Y:S01]  /*0b60*/  PLOP3.LUT P1, PT, P0, P1, PT, 0x80, 0x8 ;  /* 0x000000000008781c */ /* 0x000fe20000723070 */
[----:B------:R-:W2:Y:S08]  /*0b70*/  LDC.64 R8, c[0x0][0x380] ;  /* 0x0000e000ff087b82 */ /* 0x000eb00000000a00 */
[----:B------:R-:W3:Y:S02]  /*0b80*/  LDC.64 R10, c[0x0][0x388] ;  /* 0x0000e200ff0a7b82 */ /* 0x000ee40000000a00 */
[----:B------:R-:W-:-:S02]  /*0b90*/  @P2 IMAD.IADD R23, R7, 0x1, R22 ;  /* 0x0000000107172824 */ /* 0x000fc400078e0216 */
[----:B------:R-:W-:Y:S01]  /*0ba0*/  @P1 SHF.R.S32.HI R19, RZ, 0x1f, R7 ;  /* 0x0000001fff131819 */ /* 0x000fe20000011407 */
[----:B------:R-:W-:Y:S01]  /*0bb0*/  @P2 VIADD R21, R17, UR11 ;  /* 0x0000000b11152c36 */ /* 0x000fe20008000000 */
[----:B------:R-:W-:Y:S01]  /*0bc0*/  @P1 SHF.R.S32.HI R20, RZ, 0x1f, R17 ;  /* 0x0000001fff141819 */ /* 0x000fe20000011411 */
[----:B0-----:R-:W-:Y:S01]  /*0bd0*/  @P2 IMAD.WIDE R12, R23, 0x4, R12 ;  /* 0x00000004170c2825 */ /* 0x001fe200078e020c */
[----:B------:R-:W-:Y:S02]  /*0be0*/  @P1 IADD3 R16, P3, P4, R7, R17, R4 ;  /* 0x0000001107101210 */ /* 0x000fe40007c7e004 */
[----:B------:R-:W-:Y:S01]  /*0bf0*/  @P1 IADD3 R18, P5, PT, R17, UR11, RZ ;  /* 0x0000000b11121c10 */ /* 0x000fe2000ffbe0ff */
[----:B-1----:R-:W-:Y:S01]  /*0c00*/  @P2 IMAD.WIDE.U32 R14, R21, 0x4, R14 ;  /* 0x00000004150e2825 */ /* 0x002fe200078e000e */
[----:B------:R-:W-:Y:S01]  /*0c10*/  @P1 IADD3.X R19, PT, PT, R19, R20, R5, P3, P4 ;  /* 0x0000001413131210 */ /* 0x000fe20001fe8405 */
[----:B------:R-:W4:Y:S02]  /*0c20*/  @P2 LDG.E R13, desc[UR12][R12.64] ;  /* 0x0000000c0c0d2981 */ /* 0x000f24000c1e1900 */
[----:B------:R-:W-:Y:S01]  /*0c30*/  @P1 IMAD.X R20, RZ, RZ, R20, P5 ;  /* 0x000000ffff141224 */ /* 0x000fe200028e0614 */
[C---:B--2---:R-:W-:Y:S01]  /*0c40*/  @P1 LEA R8, P3, R16.reuse, R8, 0x2 ;  /* 0x0000000810081211 */ /* 0x044fe200078610ff */
[----:B------:R-:W4:Y:S03]  /*0c50*/  @P2 LDG.E R15, desc[UR12][R14.64] ;  /* 0x0000000c0e0f2981 */ /* 0x000f26000c1e1900 */
[----:B------:R-:W-:-:S02]  /*0c60*/  @P1 LEA.HI.X R9, R16, R9, R19, 0x2, P3 ;  /* 0x0000000910091211 */ /* 0x000fc400018f1413 */
[----:B---3--:R-:W-:-:S04]  /*0c70*/  @P1 LEA R10, P4, R18, R10, 0x2 ;  /* 0x0000000a120a1211 */ /* 0x008fc800078810ff */
[----:B------:R-:W2:Y:S01]  /*0c80*/  @P1 LDG.E R9, desc[UR12][R8.64+0x4] ;  /* 0x0000040c08091981 */ /* 0x000ea2000c1e1900 */
[----:B------:R-:W-:-:S05]  /*0c90*/  @P1 LEA.HI.X R11, R18, R11, R20, 0x2, P4 ;  /* 0x0000000b120b1211 */ /* 0x000fca00020f1414 */
[----:B------:R-:W2:Y:S01]  /*0ca0*/  @P1 LDG.E R10, desc[UR12][R10.64+0x4] ;  /* 0x0000040c0a0a1981 */ /* 0x000ea2000c1e1900 */
[----:B------:R-:W-:Y:S02]  /*0cb0*/  VIADD R17, R17, 0x2 ;  /* 0x0000000211117836 */ /* 0x000fe40000000000 */
[----:B----4-:R-:W-:-:S04]  /*0cc0*/  @P2 FFMA R0, R15, R13, R0 ;  /* 0x0000000d0f002223 */ /* 0x010fc80000000000 */
[----:B--2---:R-:W-:-:S07]  /*0cd0*/  @P1 FFMA R0, R9, R10, R0 ;  /* 0x0000000a09001223 */ /* 0x004fce0000000000 */
.L_x_4:
[----:B------:R-:W-:Y:S01]  /*0ce0*/  IMAD.IADD R12, R4, 0x1, R17 ;  /* 0x00000001040c7824 */ /* 0x000fe200078e0211 */
[----:B------:R-:W-:Y:S04]  /*0cf0*/  BSSY.RECONVERGENT B0, `(.L_x_5) ;  /* 0x000000e000007945 */ /* 0x000fe80003800200 */
[----:B------:R-:W-:-:S04]  /*0d00*/  ISETP.GE.AND P1, PT, R12, UR6, PT ;  /* 0x000000060c007c0c */ /* 0x000fc8000bf26270 */
[----:B------:R-:W-:-:S04]  /*0d10*/  ISETP.GT.AND P1, PT, R12, -0x1, !P1 ;  /* 0xffffffff0c00780c */ /* 0x000fc80004f24270 */
[----:B------:R-:W-:-:S13]  /*0d20*/  PLOP3.LUT P1, PT, P0, P1, PT, 0x80, 0x8 ;  /* 0x000000000008781c */ /* 0x000fda0000723070 */
[----:B------:R-:W-:Y:S05]  /*0d30*/  @!P1 BRA `(.L_x_6) ;  /* 0x0000000000249947 */ /* 0x000fea0003800000 */
[----:B------:R-:W0:Y:S01]  /*0d40*/  LDC.64 R8, c[0x0][0x380] ;  /* 0x0000e000ff087b82 */ /* 0x000e220000000a00 */
[----:B------:R-:W-:Y:S02]  /*0d50*/  IMAD.IADD R7, R7, 0x1, R12 ;  /* 0x0000000107077824 */ /* 0x000fe400078e020c */
[----:B------:R-:W-:-:S05]  /*0d60*/  VIADD R17, R17, UR11 ;  /* 0x0000000b11117c36 */ /* 0x000fca0008000000 */
[----:B------:R-:W1:Y:S01]  /*0d70*/  LDC.64 R10, c[0x0][0x388] ;  /* 0x0000e200ff0a7b82 */ /* 0x000e620000000a00 */
[----:B0-----:R-:W-:-:S06]  /*0d80*/  IMAD.WIDE R8, R7, 0x4, R8 ;  /* 0x0000000407087825 */ /* 0x001fcc00078e0208 */
[----:B------:R-:W2:Y:S01]  /*0d90*/  LDG.E R9, desc[UR12][R8.64] ;  /* 0x0000000c08097981 */ /* 0x000ea2000c1e1900 */
[----:B-1----:R-:W-:-:S06]  /*0da0*/  IMAD.WIDE.U32 R10, R17, 0x4, R10 ;  /* 0x00000004110a7825 */ /* 0x002fcc00078e000a */
[----:B------:R-:W2:Y:S02]  /*0db0*/  LDG.E R10, desc[UR12][R10.64] ;  /* 0x0000000c0a0a7981 */ /* 0x000ea4000c1e1900 */
[----:B--2---:R-:W-:-:S07]  /*0dc0*/  FFMA R0, R9, R10, R0 ;  /* 0x0000000a09007223 */ /* 0x004fce0000000000 */
.L_x_6:
[----:B------:R-:W-:Y:S05]  /*0dd0*/  BSYNC.RECONVERGENT B0 ;  /* 0x0000000000007941 */ /* 0x000fea0003800200 */
.L_x_5:
[----:B------:R-:W-:Y:S05]  /*0de0*/  BRA.U UP0, `(.L_x_7) ;  /* 0xfffffff500007547 */ /* 0x000fea000b83ffff */
.L_x_0:
[----:B------:R-:W0:Y:S01]  /*0df0*/  LDC.64 R4, c[0x0][0x390] ;  /* 0x0000e400ff047b82 */ /* 0x000e220000000a00 */
[----:B------:R-:W-:-:S04]  /*0e00*/  IMAD R3, R2, UR6, R3 ;  /* 0x0000000602037c24 */ /* 0x000fc8000f8e0203 */
[----:B0-----:R-:W-:-:S05]  /*0e10*/  IMAD.WIDE R2, R3, 0x4, R4 ;  /* 0x0000000403027825 */ /* 0x001fca00078e0204 */
[----:B------:R-:W-:Y:S01]  /*0e20*/  STG.E desc[UR12][R2.64], R0 ;  /* 0x0000000002007986 */ /* 0x000fe2000c10190c */
[----:B------:R-:W-:Y:S05]  /*0e30*/  EXIT ;  /* 0x000000000000794d */ /* 0x000fea0003800000 */
.L_x_8:
[----:B------:R-:W-:-:S00]  /*0e40*/  BRA `(.L_x_8) ;  /* 0xfffffffc00fc7947 */ /* 0x000fc0000383ffff */
[----:B------:R-:W-:-:S00]  /*0e50*/  NOP ;  /* 0x0000000000007918 */ /* 0x000fc00000000000 */
        /* <DEDUP_REMOVED lines=10> */
.L_x_9:


//--------------------- .nv.shared.reserved.0     --------------------------
	.section	.nv.shared.reserved.0,"aw",@nobits
	.weak		__nv_reservedSMEM_offset_0_alias
	.size		__nv_reservedSMEM_offset_0_alias, 0, 64
	.other		__nv_reservedSMEM_offset_0_alias,@"STO_CUDA_RESERVED_SHARED STV_DEFAULT"
__nv_reservedSMEM_offset_0_alias:
	.zero		0
	.zero		64


//--------------------- .nv.constant0._Z27convolution_2D_basic_kernelPfS_S_iii --------------------------
	.section	.nv.constant0._Z27convolution_2D_basic_kernelPfS_S_iii,"a",@progbits
	.sectionflags	@""
	.align	4
.nv.constant0._Z27convolution_2D_basic_kernelPfS_S_iii:
	.zero		932


//--------------------- SYMBOLS --------------------------

	.type		.nv.reservedSmem.offset0,@object
	.size		.nv.reservedSmem.offset0,0x4
